//
// Generated by NVIDIA NVVM Compiler
//
// Compiler Build ID: CL-36424714
// Cuda compilation tools, release 13.0, V13.0.88
// Based on NVVM 20.0.0
//

.version 9.0
.target sm_100
.address_size 64

	// .globl	_Z6gatherIfEvPKT_PKxPS0_iii

.visible .entry _Z6gatherIfEvPKT_PKxPS0_iii(
	.param .u64 .ptr .align 1 _Z6gatherIfEvPKT_PKxPS0_iii_param_0,
	.param .u64 .ptr .align 1 _Z6gatherIfEvPKT_PKxPS0_iii_param_1,
	.param .u64 .ptr .align 1 _Z6gatherIfEvPKT_PKxPS0_iii_param_2,
	.param .u32 _Z6gatherIfEvPKT_PKxPS0_iii_param_3,
	.param .u32 _Z6gatherIfEvPKT_PKxPS0_iii_param_4,
	.param .u32 _Z6gatherIfEvPKT_PKxPS0_iii_param_5
)
{
	.reg .pred 	%p<11>;
	.reg .b32 	%r<53>;
	.reg .b32 	%f<6>;
	.reg .b64 	%rd<22>;

	ld.param.u64 	%rd7, [_Z6gatherIfEvPKT_PKxPS0_iii_param_0];
	ld.param.u64 	%rd8, [_Z6gatherIfEvPKT_PKxPS0_iii_param_1];
	ld.param.u64 	%rd9, [_Z6gatherIfEvPKT_PKxPS0_iii_param_2];
	ld.param.u32 	%r25, [_Z6gatherIfEvPKT_PKxPS0_iii_param_3];
	ld.param.u32 	%r27, [_Z6gatherIfEvPKT_PKxPS0_iii_param_4];
	ld.param.u32 	%r26, [_Z6gatherIfEvPKT_PKxPS0_iii_param_5];
	cvta.to.global.u64 	%rd1, %rd9;
	cvta.to.global.u64 	%rd2, %rd7;
	cvta.to.global.u64 	%rd10, %rd8;
	mov.u32 	%r28, %ctaid.x;
	mov.u32 	%r29, %ctaid.y;
	mov.u32 	%r30, %nctaid.x;
	mad.lo.s32 	%r31, %r29, %r30, %r28;
	mul.lo.s32 	%r1, %r26, %r31;
	mul.wide.u32 	%rd11, %r28, 8;
	add.s64 	%rd12, %rd10, %rd11;
	ld.global.u32 	%r32, [%rd12];
	mad.lo.s32 	%r33, %r27, %r29, %r32;
	mul.lo.s32 	%r2, %r33, %r26;
	mov.u32 	%r49, %tid.x;
	setp.ge.s32 	%p1, %r49, %r26;
	@%p1 bra 	$L__BB0_17;
	not.b32 	%r34, %r49;
	add.s32 	%r4, %r26, %r34;
	and.b32  	%r35, %r4, 384;
	setp.eq.s32 	%p2, %r35, 384;
	@%p2 bra 	$L__BB0_6;
	shr.u32 	%r36, %r4, 7;
	add.s32 	%r37, %r36, 1;
	and.b32  	%r38, %r37, 3;
	add.s32 	%r48, %r49, %r2;
	add.s32 	%r47, %r49, %r1;
	neg.s32 	%r46, %r38;
	shl.b32 	%r39, %r37, 7;
	and.b32  	%r40, %r39, 384;
	add.s32 	%r49, %r49, %r40;
$L__BB0_3:
	.pragma "nounroll";
	mul.wide.s32 	%rd13, %r48, 4;
	add.s64 	%rd3, %rd2, %rd13;
	mul.wide.s32 	%rd14, %r47, 4;
	add.s64 	%rd4, %rd1, %rd14;
	setp.ge.s32 	%p3, %r47, %r25;
	@%p3 bra 	$L__BB0_5;
	ld.global.f32 	%f1, [%rd3];
	st.global.f32 	[%rd4], %f1;
$L__BB0_5:
	add.s32 	%r48, %r48, 128;
	add.s32 	%r47, %r47, 128;
	add.s32 	%r46, %r46, 1;
	setp.ne.s32 	%p4, %r46, 0;
	@%p4 bra 	$L__BB0_3;
$L__BB0_6:
	setp.lt.u32 	%p5, %r4, 384;
	@%p5 bra 	$L__BB0_17;
	add.s32 	%r52, %r49, 256;
	add.s32 	%r51, %r49, %r2;
	add.s32 	%r50, %r49, %r1;
	cvt.s64.s32 	%rd18, %r2;
$L__BB0_8:
	setp.ge.s32 	%p6, %r50, %r25;
	mul.wide.s32 	%rd15, %r50, 4;
	add.s64 	%rd5, %rd1, %rd15;
	@%p6 bra 	$L__BB0_10;
	mul.wide.s32 	%rd16, %r51, 4;
	add.s64 	%rd17, %rd2, %rd16;
	ld.global.f32 	%f2, [%rd17];
	st.global.f32 	[%rd5], %f2;
$L__BB0_10:
	add.s32 	%r41, %r50, 128;
	setp.ge.s32 	%p7, %r41, %r25;
	add.s32 	%r42, %r52, -256;
	cvt.s64.s32 	%rd19, %r42;
	add.s64 	%rd20, %rd19, %rd18;
	shl.b64 	%rd21, %rd20, 2;
	add.s64 	%rd6, %rd2, %rd21;
	@%p7 bra 	$L__BB0_12;
	ld.global.f32 	%f3, [%rd6+512];
	st.global.f32 	[%rd5+512], %f3;
$L__BB0_12:
	add.s32 	%r43, %r50, 256;
	setp.ge.s32 	%p8, %r43, %r25;
	@%p8 bra 	$L__BB0_14;
	ld.global.f32 	%f4, [%rd6+1024];
	st.global.f32 	[%rd5+1024], %f4;
$L__BB0_14:
	add.s32 	%r44, %r50, 384;
	setp.ge.s32 	%p9, %r44, %r25;
	@%p9 bra 	$L__BB0_16;
	ld.global.f32 	%f5, [%rd6+1536];
	st.global.f32 	[%rd5+1536], %f5;
$L__BB0_16:
	add.s32 	%r22, %r52, 512;
	add.s32 	%r45, %r52, 256;
	add.s32 	%r51, %r51, 512;
	add.s32 	%r50, %r50, 512;
	setp.lt.s32 	%p10, %r45, %r26;
	mov.u32 	%r52, %r22;
	@%p10 bra 	$L__BB0_8;
$L__BB0_17:
	ret;

}
	// .globl	_Z6gatherI6__halfEvPKT_PKxPS1_iii
.visible .entry _Z6gatherI6__halfEvPKT_PKxPS1_iii(
	.param .u64 .ptr .align 1 _Z6gatherI6__halfEvPKT_PKxPS1_iii_param_0,
	.param .u64 .ptr .align 1 _Z6gatherI6__halfEvPKT_PKxPS1_iii_param_1,
	.param .u64 .ptr .align 1 _Z6gatherI6__halfEvPKT_PKxPS1_iii_param_2,
	.param .u32 _Z6gatherI6__halfEvPKT_PKxPS1_iii_param_3,
	.param .u32 _Z6gatherI6__halfEvPKT_PKxPS1_iii_param_4,
	.param .u32 _Z6gatherI6__halfEvPKT_PKxPS1_iii_param_5
)
{
	.reg .pred 	%p<11>;
	.reg .b16 	%rs<6>;
	.reg .b32 	%r<53>;
	.reg .b64 	%rd<22>;

	ld.param.u64 	%rd7, [_Z6gatherI6__halfEvPKT_PKxPS1_iii_param_0];
	ld.param.u64 	%rd8, [_Z6gatherI6__halfEvPKT_PKxPS1_iii_param_1];
	ld.param.u64 	%rd9, [_Z6gatherI6__halfEvPKT_PKxPS1_iii_param_2];
	ld.param.u32 	%r25, [_Z6gatherI6__halfEvPKT_PKxPS1_iii_param_3];
	ld.param.u32 	%r27, [_Z6gatherI6__halfEvPKT_PKxPS1_iii_param_4];
	ld.param.u32 	%r26, [_Z6gatherI6__halfEvPKT_PKxPS1_iii_param_5];
	cvta.to.global.u64 	%rd1, %rd9;
	cvta.to.global.u64 	%rd2, %rd7;
	cvta.to.global.u64 	%rd10, %rd8;
	mov.u32 	%r28, %ctaid.x;
	mov.u32 	%r29, %ctaid.y;
	mov.u32 	%r30, %nctaid.x;
	mad.lo.s32 	%r31, %r29, %r30, %r28;
	mul.lo.s32 	%r1, %r26, %r31;
	mul.wide.u32 	%rd11, %r28, 8;
	add.s64 	%rd12, %rd10, %rd11;
	ld.global.u32 	%r32, [%rd12];
	mad.lo.s32 	%r33, %r27, %r29, %r32;
	mul.lo.s32 	%r2, %r33, %r26;
	mov.u32 	%r49, %tid.x;
	setp.ge.s32 	%p1, %r49, %r26;
	@%p1 bra 	$L__BB1_17;
	not.b32 	%r34, %r49;
	add.s32 	%r4, %r26, %r34;
	and.b32  	%r35, %r4, 384;
	setp.eq.s32 	%p2, %r35, 384;
	@%p2 bra 	$L__BB1_6;
	shr.u32 	%r36, %r4, 7;
	add.s32 	%r37, %r36, 1;
	and.b32  	%r38, %r37, 3;
	add.s32 	%r48, %r49, %r2;
	add.s32 	%r47, %r49, %r1;
	neg.s32 	%r46, %r38;
	shl.b32 	%r39, %r37, 7;
	and.b32  	%r40, %r39, 384;
	add.s32 	%r49, %r49, %r40;
$L__BB1_3:
	.pragma "nounroll";
	mul.wide.s32 	%rd13, %r48, 2;
	add.s64 	%rd3, %rd2, %rd13;
	mul.wide.s32 	%rd14, %r47, 2;
	add.s64 	%rd4, %rd1, %rd14;
	setp.ge.s32 	%p3, %r47, %r25;
	@%p3 bra 	$L__BB1_5;
	ld.global.u16 	%rs1, [%rd3];
	st.global.u16 	[%rd4], %rs1;
$L__BB1_5:
	add.s32 	%r48, %r48, 128;
	add.s32 	%r47, %r47, 128;
	add.s32 	%r46, %r46, 1;
	setp.ne.s32 	%p4, %r46, 0;
	@%p4 bra 	$L__BB1_3;
$L__BB1_6:
	setp.lt.u32 	%p5, %r4, 384;
	@%p5 bra 	$L__BB1_17;
	add.s32 	%r52, %r49, 256;
	add.s32 	%r51, %r49, %r2;
	add.s32 	%r50, %r49, %r1;
	cvt.s64.s32 	%rd18, %r2;
$L__BB1_8:
	setp.ge.s32 	%p6, %r50, %r25;
	mul.wide.s32 	%rd15, %r50, 2;
	add.s64 	%rd5, %rd1, %rd15;
	@%p6 bra 	$L__BB1_10;
	mul.wide.s32 	%rd16, %r51, 2;
	add.s64 	%rd17, %rd2, %rd16;
	ld.global.u16 	%rs2, [%rd17];
	st.global.u16 	[%rd5], %rs2;
$L__BB1_10:
	add.s32 	%r41, %r50, 128;
	setp.ge.s32 	%p7, %r41, %r25;
	add.s32 	%r42, %r52, -256;
	cvt.s64.s32 	%rd19, %r42;
	add.s64 	%rd20, %rd19, %rd18;
	shl.b64 	%rd21, %rd20, 1;
	add.s64 	%rd6, %rd2, %rd21;
	@%p7 bra 	$L__BB1_12;
	ld.global.u16 	%rs3, [%rd6+256];
	st.global.u16 	[%rd5+256], %rs3;
$L__BB1_12:
	add.s32 	%r43, %r50, 256;
	setp.ge.s32 	%p8, %r43, %r25;
	@%p8 bra 	$L__BB1_14;
	ld.global.u16 	%rs4, [%rd6+512];
	st.global.u16 	[%rd5+512], %rs4;
$L__BB1_14:
	add.s32 	%r44, %r50, 384;
	setp.ge.s32 	%p9, %r44, %r25;
	@%p9 bra 	$L__BB1_16;
	ld.global.u16 	%rs5, [%rd6+768];
	st.global.u16 	[%rd5+768], %rs5;
$L__BB1_16:
	add.s32 	%r22, %r52, 512;
	add.s32 	%r45, %r52, 256;
	add.s32 	%r51, %r51, 512;
	add.s32 	%r50, %r50, 512;
	setp.lt.s32 	%p10, %r45, %r26;
	mov.u32 	%r52, %r22;
	@%p10 bra 	$L__BB1_8;
$L__BB1_17:
	ret;

}


// ===== COMPILED SASS (sm_100) =====

	.target	sm_100

	.elftype	@"ET_EXEC"


//--------------------- .note.nv.tkinfo           --------------------------
	.section	.note.nv.tkinfo,"",@"SHT_NOTE"
	.sectionflags	@"SHF_NOTE_NV_TKINFO"
	.tkinfo
        /*0018*/ 	.word	0x00000002
        /*0030*/ 	.string	""
        /*0030*/ 	.string	"ptxas"
        /*0030*/ 	.string	"Cuda compilation tools, release 13.0, V13.0.88"
        /*0030*/ 	.string	"Build cuda_13.0.r13.0/compiler.36424714_0"
        /*0030*/ 	.string	"-arch sm_100 -m 64 "



//--------------------- .note.nv.cuinfo           --------------------------
	.section	.note.nv.cuinfo,"",@"SHT_NOTE"
	.sectionflags	@"SHF_NOTE_NV_CUINFO"
        /*0018*/ 	.short	0x0002
        /*001a*/ 	.short	0x0064
        /*001c*/ 	.short	0x0082
	.zero		2


//--------------------- .nv.info                  --------------------------
	.section	.nv.info,"",@"SHT_CUDA_INFO"
	.align	4


	//----- nvinfo : EIATTR_REGCOUNT
	.align		4
        /*0000*/ 	.byte	0x04, 0x2f
        /*0002*/ 	.short	(.L_1 - .L_0)
	.align		4
.L_0:
        /*0004*/ 	.word	index@(_Z6gatherIfEvPKT_PKxPS0_iii)
        /*0008*/ 	.word	0x00000016


	//----- nvinfo : EIATTR_FRAME_SIZE
	.align		4
.L_1:
        /*000c*/ 	.byte	0x04, 0x11
        /*000e*/ 	.short	(.L_3 - .L_2)
	.align		4
.L_2:
        /*0010*/ 	.word	index@(_Z6gatherIfEvPKT_PKxPS0_iii)
        /*0014*/ 	.word	0x00000000


	//----- nvinfo : EIATTR_REGCOUNT
	.align		4
.L_3:
        /*0018*/ 	.byte	0x04, 0x2f
        /*001a*/ 	.short	(.L_5 - .L_4)
	.align		4
.L_4:
        /*001c*/ 	.word	index@(_Z6gatherI6__halfEvPKT_PKxPS1_iii)
        /*0020*/ 	.word	0x00000016


	//----- nvinfo : EIATTR_FRAME_SIZE
	.align		4
.L_5:
        /*0024*/ 	.byte	0x04, 0x11
        /*0026*/ 	.short	(.L_7 - .L_6)
	.align		4
.L_6:
        /*0028*/ 	.word	index@(_Z6gatherI6__halfEvPKT_PKxPS1_iii)
        /*002c*/ 	.word	0x00000000


	//----- nvinfo : EIATTR_MIN_STACK_SIZE
	.align		4
.L_7:
        /*0030*/ 	.byte	0x04, 0x12
        /*0032*/ 	.short	(.L_9 - .L_8)
	.align		4
.L_8:
        /*0034*/ 	.word	index@(_Z6gatherI6__halfEvPKT_PKxPS1_iii)
        /*0038*/ 	.word	0x00000000


	//----- nvinfo : EIATTR_MIN_STACK_SIZE
	.align		4
.L_9:
        /*003c*/ 	.byte	0x04, 0x12
        /*003e*/ 	.short	(.L_11 - .L_10)
	.align		4
.L_10:
        /*0040*/ 	.word	index@(_Z6gatherIfEvPKT_PKxPS0_iii)
        /*0044*/ 	.word	0x00000000
.L_11:


//--------------------- .nv.compat                --------------------------
	.section	.nv.compat,"",@"SHT_CUDA_COMPAT_INFO"
	.align	4
        /*0000*/ 	.byte	0x02, 0x09, 0x00, 0x00, 0x02, 0x02, 0x01, 0x00, 0x02, 0x05, 0x05, 0x00, 0x03, 0x07, 0x01, 0x01
        /*0010*/ 	.byte	0x02, 0x03, 0x00, 0x00, 0x02, 0x06, 0x01, 0x00, 0x04, 0x0b, 0x08, 0x00, 0x09, 0x00, 0x00, 0x00
        /*0020*/ 	.byte	0x00, 0x00, 0x00, 0x00


//--------------------- .nv.info._Z6gatherI6__halfEvPKT_PKxPS1_iii --------------------------
	.section	.nv.info._Z6gatherI6__halfEvPKT_PKxPS1_iii,"",@"SHT_CUDA_INFO"
	.sectionflags	@""
	.align	4


	//----- nvinfo : EIATTR_CUDA_API_VERSION
	.align		4
        /*0000*/ 	.byte	0x04, 0x37
        /*0002*/ 	.short	(.L_13 - .L_12)
.L_12:
        /*0004*/ 	.word	0x00000082


	//----- nvinfo : EIATTR_KPARAM_INFO
	.align		4
.L_13:
        /*0008*/ 	.byte	0x04, 0x17
        /*000a*/ 	.short	(.L_15 - .L_14)
.L_14:
        /*000c*/ 	.word	0x00000000
        /*0010*/ 	.short	0x0005
        /*0012*/ 	.short	0x0020
        /*0014*/ 	.byte	0x00, 0xf0, 0x11, 0x00


	//----- nvinfo : EIATTR_KPARAM_INFO
	.align		4
.L_15:
        /*0018*/ 	.byte	0x04, 0x17
        /*001a*/ 	.short	(.L_17 - .L_16)
.L_16:
        /*001c*/ 	.word	0x00000000
        /*0020*/ 	.short	0x0004
        /*0022*/ 	.short	0x001c
        /*0024*/ 	.byte	0x00, 0xf0, 0x11, 0x00


	//----- nvinfo : EIATTR_KPARAM_INFO
	.align		4
.L_17:
        /*0028*/ 	.byte	0x04, 0x17
        /*002a*/ 	.short	(.L_19 - .L_18)
.L_18:
        /*002c*/ 	.word	0x00000000
        /*0030*/ 	.short	0x0003
        /*0032*/ 	.short	0x0018
        /*0034*/ 	.byte	0x00, 0xf0, 0x11, 0x00


	//----- nvinfo : EIATTR_KPARAM_INFO
	.align		4
.L_19:
        /*0038*/ 	.byte	0x04, 0x17
        /*003a*/ 	.short	(.L_21 - .L_20)
.L_20:
        /*003c*/ 	.word	0x00000000
        /*0040*/ 	.short	0x0002
        /*0042*/ 	.short	0x0010
        /*0044*/ 	.byte	0x00, 0xf5, 0x21, 0x00


	//----- nvinfo : EIATTR_KPARAM_INFO
	.align		4
.L_21:
        /*0048*/ 	.byte	0x04, 0x17
        /*004a*/ 	.short	(.L_23 - .L_22)
.L_22:
        /*004c*/ 	.word	0x00000000
        /*0050*/ 	.short	0x0001
        /*0052*/ 	.short	0x0008
        /*0054*/ 	.byte	0x00, 0xf5, 0x21, 0x00


	//----- nvinfo : EIATTR_KPARAM_INFO
	.align		4
.L_23:
        /*0058*/ 	.byte	0x04, 0x17
        /*005a*/ 	.short	(.L_25 - .L_24)
.L_24:
        /*005c*/ 	.word	0x00000000
        /*0060*/ 	.short	0x0000
        /*0062*/ 	.short	0x0000
        /*0064*/ 	.byte	0x00, 0xf5, 0x21, 0x00


	//----- nvinfo : EIATTR_SPARSE_MMA_MASK
	.align		4
.L_25:
        /*0068*/ 	.byte	0x03, 0x50
        /*006a*/ 	.short	0x0000


	//----- nvinfo : EIATTR_MAXREG_COUNT
	.align		4
        /*006c*/ 	.byte	0x03, 0x1b
        /*006e*/ 	.short	0x00ff


	//----- nvinfo : EIATTR_MERCURY_ISA_VERSION
	.align		4
        /*0070*/ 	.byte	0x03, 0x5f
        /*0072*/ 	.short	0x0101


	//----- nvinfo : EIATTR_VRC_CTA_INIT_COUNT
	.align		4
        /*0074*/ 	.byte	0x02, 0x4a
	.zero		1
	.zero		1


	//----- nvinfo : EIATTR_EXIT_INSTR_OFFSETS
	.align		4
        /*0078*/ 	.byte	0x04, 0x1c
        /*007a*/ 	.short	(.L_27 - .L_26)


	//   ....[0]....
.L_26:
        /*007c*/ 	.word	0x000000e0


	//   ....[1]....
        /*0080*/ 	.word	0x000002d0


	//   ....[2]....
        /*0084*/ 	.word	0x000005a0


	//----- nvinfo : EIATTR_CRS_STACK_SIZE
	.align		4
.L_27:
        /*0088*/ 	.byte	0x04, 0x1e
        /*008a*/ 	.short	(.L_29 - .L_28)
.L_28:
        /*008c*/ 	.word	0x00000000


	//----- nvinfo : EIATTR_CBANK_PARAM_SIZE
	.align		4
.L_29:
        /*0090*/ 	.byte	0x03, 0x19
        /*0092*/ 	.short	0x0024


	//----- nvinfo : EIATTR_PARAM_CBANK
	.align		4
        /*0094*/ 	.byte	0x04, 0x0a
        /*0096*/ 	.short	(.L_31 - .L_30)
	.align		4
.L_30:
        /*0098*/ 	.word	index@(.nv.constant0._Z6gatherI6__halfEvPKT_PKxPS1_iii)
        /*009c*/ 	.short	0x0380
        /*009e*/ 	.short	0x0024


	//----- nvinfo : EIATTR_SW_WAR
	.align		4
.L_31:
        /*00a0*/ 	.byte	0x04, 0x36
        /*00a2*/ 	.short	(.L_33 - .L_32)
.L_32:
        /*00a4*/ 	.word	0x00000008
.L_33:


//--------------------- .nv.info._Z6gatherIfEvPKT_PKxPS0_iii --------------------------
	.section	.nv.info._Z6gatherIfEvPKT_PKxPS0_iii,"",@"SHT_CUDA_INFO"
	.sectionflags	@""
	.align	4


	//----- nvinfo : EIATTR_CUDA_API_VERSION
	.align		4
        /*0000*/ 	.byte	0x04, 0x37
        /*0002*/ 	.short	(.L_35 - .L_34)
.L_34:
        /*0004*/ 	.word	0x00000082


	//----- nvinfo : EIATTR_KPARAM_INFO
	.align		4
.L_35:
        /*0008*/ 	.byte	0x04, 0x17
        /*000a*/ 	.short	(.L_37 - .L_36)
.L_36:
        /*000c*/ 	.word	0x00000000
        /*0010*/ 	.short	0x0005
        /*0012*/ 	.short	0x0020
        /*0014*/ 	.byte	0x00, 0xf0, 0x11, 0x00


	//----- nvinfo : EIATTR_KPARAM_INFO
	.align		4
.L_37:
        /*0018*/ 	.byte	0x04, 0x17
        /*001a*/ 	.short	(.L_39 - .L_38)
.L_38:
        /*001c*/ 	.word	0x00000000
        /*0020*/ 	.short	0x0004
        /*0022*/ 	.short	0x001c
        /*0024*/ 	.byte	0x00, 0xf0, 0x11, 0x00


	//----- nvinfo : EIATTR_KPARAM_INFO
	.align		4
.L_39:
        /*0028*/ 	.byte	0x04, 0x17
        /*002a*/ 	.short	(.L_41 - .L_40)
.L_40:
        /*002c*/ 	.word	0x00000000
        /*0030*/ 	.short	0x0003
        /*0032*/ 	.short	0x0018
        /*0034*/ 	.byte	0x00, 0xf0, 0x11, 0x00


	//----- nvinfo : EIATTR_KPARAM_INFO
	.align		4
.L_41:
        /*0038*/ 	.byte	0x04, 0x17
        /*003a*/ 	.short	(.L_43 - .L_42)
.L_42:
        /*003c*/ 	.word	0x00000000
        /*0040*/ 	.short	0x0002
        /*0042*/ 	.short	0x0010
        /*0044*/ 	.byte	0x00, 0xf5, 0x21, 0x00


	//----- nvinfo : EIATTR_KPARAM_INFO
	.align		4
.L_43:
        /*0048*/ 	.byte	0x04, 0x17
        /*004a*/ 	.short	(.L_45 - .L_44)
.L_44:
        /*004c*/ 	.word	0x00000000
        /*0050*/ 	.short	0x0001
        /*0052*/ 	.short	0x0008
        /*0054*/ 	.byte	0x00, 0xf5, 0x21, 0x00


	//----- nvinfo : EIATTR_KPARAM_INFO
	.align		4
.L_45:
        /*0058*/ 	.byte	0x04, 0x17
        /*005a*/ 	.short	(.L_47 - .L_46)
.L_46:
        /*005c*/ 	.word	0x00000000
        /*0060*/ 	.short	0x0000
        /*0062*/ 	.short	0x0000
        /*0064*/ 	.byte	0x00, 0xf5, 0x21, 0x00


	//----- nvinfo : EIATTR_SPARSE_MMA_MASK
	.align		4
.L_47:
        /*0068*/ 	.byte	0x03, 0x50
        /*006a*/ 	.short	0x0000


	//----- nvinfo : EIATTR_MAXREG_COUNT
	.align		4
        /*006c*/ 	.byte	0x03, 0x1b
        /*006e*/ 	.short	0x00ff


	//----- nvinfo : EIATTR_MERCURY_ISA_VERSION
	.align		4
        /*0070*/ 	.byte	0x03, 0x5f
        /*0072*/ 	.short	0x0101


	//----- nvinfo : EIATTR_VRC_CTA_INIT_COUNT
	.align		4
        /*0074*/ 	.byte	0x02, 0x4a
	.zero		1
	.zero		1


	//----- nvinfo : EIATTR_EXIT_INSTR_OFFSETS
	.align		4
        /*0078*/ 	.byte	0x04, 0x1c
        /*007a*/ 	.short	(.L_49 - .L_48)


	//   ....[0]....
.L_48:
        /*007c*/ 	.word	0x000000e0


	//   ....[1]....
        /*0080*/ 	.word	0x000002d0


	//   ....[2]....
        /*0084*/ 	.word	0x000005a0


	//----- nvinfo : EIATTR_CRS_STACK_SIZE
	.align		4
.L_49:
        /*0088*/ 	.byte	0x04, 0x1e
        /*008a*/ 	.short	(.L_51 - .L_50)
.L_50:
        /*008c*/ 	.word	0x00000000


	//----- nvinfo : EIATTR_CBANK_PARAM_SIZE
	.align		4
.L_51:
        /*0090*/ 	.byte	0x03, 0x19
        /*0092*/ 	.short	0x0024


	//----- nvinfo : EIATTR_PARAM_CBANK
	.align		4
        /*0094*/ 	.byte	0x04, 0x0a
        /*0096*/ 	.short	(.L_53 - .L_52)
	.align		4
.L_52:
        /*0098*/ 	.word	index@(.nv.constant0._Z6gatherIfEvPKT_PKxPS0_iii)
        /*009c*/ 	.short	0x0380
        /*009e*/ 	.short	0x0024


	//----- nvinfo : EIATTR_SW_WAR
	.align		4
.L_53:
        /*00a0*/ 	.byte	0x04, 0x36
        /*00a2*/ 	.short	(.L_55 - .L_54)
.L_54:
        /*00a4*/ 	.word	0x00000008
.L_55:


//--------------------- .nv.callgraph             --------------------------
	.section	.nv.callgraph,"",@"SHT_CUDA_CALLGRAPH"
	.align	4
	.sectionentsize	8
	.align		4
        /*0000*/ 	.word	0x00000000
	.align		4
        /*0004*/ 	.word	0xffffffff
	.align		4
        /*0008*/ 	.word	0x00000000
	.align		4
        /*000c*/ 	.word	0xfffffffe
	.align		4
        /*0010*/ 	.word	0x00000000
	.align		4
        /*0014*/ 	.word	0xfffffffd
	.align		4
        /*0018*/ 	.word	0x00000000
	.align		4
        /*001c*/ 	.word	0xfffffffc


//--------------------- .text._Z6gatherI6__halfEvPKT_PKxPS1_iii --------------------------
	.section	.text._Z6gatherI6__halfEvPKT_PKxPS1_iii,"ax",@progbits
	.align	128
        .global         _Z6gatherI6__halfEvPKT_PKxPS1_iii
        .type           _Z6gatherI6__halfEvPKT_PKxPS1_iii,@function
        .size           _Z6gatherI6__halfEvPKT_PKxPS1_iii,(.L_x_18 - _Z6gatherI6__halfEvPKT_PKxPS1_iii)
        .other          _Z6gatherI6__halfEvPKT_PKxPS1_iii,@"STO_CUDA_ENTRY STV_DEFAULT"
_Z6gatherI6__halfEvPKT_PKxPS1_iii:
.text._Z6gatherI6__halfEvPKT_PKxPS1_iii:
[----:B------:R-:W-:Y:S01]  /*0000*/  LDC R1, c[0x0][0x37c] ;  /* 0x0000df00ff017b82 */ /* 0x000fe20000000800 */
[----:B------:R-:W0:Y:S07]  /*0010*/  S2R R5, SR_CTAID.X ;  /* 0x0000000000057919 */ /* 0x000e2e0000002500 */
[----:B------:R-:W0:Y:S01]  /*0020*/  LDC.64 R2, c[0x0][0x388] ;  /* 0x0000e200ff027b82 */ /* 0x000e220000000a00 */
[----:B------:R-:W1:Y:S01]  /*0030*/  LDCU.64 UR4, c[0x0][0x358] ;  /* 0x00006b00ff0477ac */ /* 0x000e620008000a00 */
[----:B------:R-:W2:Y:S01]  /*0040*/  S2R R7, SR_TID.X ;  /* 0x0000000000077919 */ /* 0x000ea20000002100 */
[----:B------:R-:W2:Y:S05]  /*0050*/  LDCU UR7, c[0x0][0x3a0] ;  /* 0x00007400ff0777ac */ /* 0x000eaa0008000800 */
[----:B------:R-:W3:Y:S08]  /*0060*/  S2UR UR6, SR_CTAID.Y ;  /* 0x00000000000679c3 */ /* 0x000ef00000002600 */
[----:B------:R-:W3:Y:S08]  /*0070*/  LDC R6, c[0x0][0x370] ;  /* 0x0000dc00ff067b82 */ /* 0x000ef00000000800 */
[----:B------:R-:W4:Y:S01]  /*0080*/  LDC R9, c[0x0][0x39c] ;  /* 0x0000e700ff097b82 */ /* 0x000f220000000800 */
[----:B0-----:R-:W-:-:S06]  /*0090*/  IMAD.WIDE.U32 R2, R5, 0x8, R2 ;  /* 0x0000000805027825 */ /* 0x001fcc00078e0002 */
[----:B-1----:R-:W4:Y:S01]  /*00a0*/  LDG.E R2, desc[UR4][R2.64] ;  /* 0x0000000402027981 */ /* 0x002f22000c1e1900 */
[----:B--2---:R-:W-:Y:S01]  /*00b0*/  ISETP.GE.AND P0, PT, R7, UR7, PT ;  /* 0x0000000707007c0c */ /* 0x004fe2000bf06270 */
[----:B---3--:R-:W-:Y:S02]  /*00c0*/  IMAD R6, R6, UR6, R5 ;  /* 0x0000000606067c24 */ /* 0x008fe4000f8e0205 */
[----:B----4-:R-:W-:-:S10]  /*00d0*/  IMAD R0, R9, UR6, R2 ;  /* 0x0000000609007c24 */ /* 0x010fd4000f8e0202 */
[----:B------:R-:W-:Y:S05]  /*00e0*/  @P0 EXIT ;  /* 0x000000000000094d */ /* 0x000fea0003800000 */
[----:B------:R-:W-:Y:S01]  /*00f0*/  LOP3.LUT R2, RZ, R7, RZ, 0x33, !PT ;  /* 0x00000007ff027212 */ /* 0x000fe200078e33ff */
[----:B------:R-:W0:Y:S01]  /*0100*/  LDCU UR6, c[0x0][0x398] ;  /* 0x00007300ff0677ac */ /* 0x000e220008000800 */
[----:B------:R-:W-:Y:S01]  /*0110*/  BSSY.RECONVERGENT B0, `(.L_x_0) ;  /* 0x000001b000007945 */ /* 0x000fe20003800200 */
[----:B------:R-:W-:Y:S02]  /*0120*/  IMAD R0, R0, UR7, RZ ;  /* 0x0000000700007c24 */ /* 0x000fe4000f8e02ff */
[----:B------:R-:W-:-:S05]  /*0130*/  VIADD R8, R2, UR7 ;  /* 0x0000000702087c36 */ /* 0x000fca0008000000 */
[C---:B------:R-:W-:Y:S02]  /*0140*/  LOP3.LUT R2, R8.reuse, 0x180, RZ, 0xc0, !PT ;  /* 0x0000018008027812 */ /* 0x040fe400078ec0ff */
[----:B------:R-:W-:Y:S02]  /*0150*/  ISETP.GE.U32.AND P0, PT, R8, 0x180, PT ;  /* 0x000001800800780c */ /* 0x000fe40003f06070 */
[----:B------:R-:W-:-:S13]  /*0160*/  ISETP.NE.AND P1, PT, R2, 0x180, PT ;  /* 0x000001800200780c */ /* 0x000fda0003f25270 */
[----:B0-----:R-:W-:Y:S05]  /*0170*/  @!P1 BRA `(.L_x_1) ;  /* 0x0000000000509947 */ /* 0x001fea0003800000 */
[----:B------:R-:W0:Y:S01]  /*0180*/  LDC.64 R2, c[0x0][0x390] ;  /* 0x0000e400ff027b82 */ /* 0x000e220000000a00 */
[----:B------:R-:W-:Y:S01]  /*0190*/  LEA.HI R8, R8, 0x1, RZ, 0x19 ;  /* 0x0000000108087811 */ /* 0x000fe200078fc8ff */
[--C-:B------:R-:W-:Y:S02]  /*01a0*/  IMAD.IADD R13, R0, 0x1, R7.reuse ;  /* 0x00000001000d7824 */ /* 0x100fe400078e0207 */
[----:B------:R-:W-:Y:S02]  /*01b0*/  IMAD R15, R6, UR7, R7 ;  /* 0x00000007060f7c24 */ /* 0x000fe4000f8e0207 */
[C---:B------:R-:W-:Y:S01]  /*01c0*/  IMAD.SHL.U32 R9, R8.reuse, 0x80, RZ ;  /* 0x0000008008097824 */ /* 0x040fe200078e00ff */
[----:B------:R-:W-:Y:S01]  /*01d0*/  LOP3.LUT R8, R8, 0x3, RZ, 0xc0, !PT ;  /* 0x0000000308087812 */ /* 0x000fe200078ec0ff */
[----:B------:R-:W1:Y:S03]  /*01e0*/  LDC.64 R4, c[0x0][0x380] ;  /* 0x0000e000ff047b82 */ /* 0x000e660000000a00 */
[----:B------:R-:W-:Y:S01]  /*01f0*/  LOP3.LUT R10, R9, 0x180, RZ, 0xc0, !PT ;  /* 0x00000180090a7812 */ /* 0x000fe200078ec0ff */
[----:B------:R-:W-:-:S03]  /*0200*/  IMAD.MOV R12, RZ, RZ, -R8 ;  /* 0x000000ffff0c7224 */ /* 0x000fc600078e0a08 */
[----:B------:R-:W-:-:S07]  /*0210*/  IADD3 R7, PT, PT, R7, R10, RZ ;  /* 0x0000000a07077210 */ /* 0x000fce0007ffe0ff */
.L_x_2:
[----:B------:R-:W-:Y:S01]  /*0220*/  ISETP.GE.AND P1, PT, R15, UR6, PT ;  /* 0x000000060f007c0c */ /* 0x000fe2000bf26270 */
[----:B-1----:R-:W-:-:S12]  /*0230*/  IMAD.WIDE R8, R13, 0x2, R4 ;  /* 0x000000020d087825 */ /* 0x002fd800078e0204 */
[----:B------:R-:W2:Y:S01]  /*0240*/  @!P1 LDG.E.U16 R9, desc[UR4][R8.64] ;  /* 0x0000000408099981 */ /* 0x000ea2000c1e1500 */
[C---:B0-----:R-:W-:Y:S01]  /*0250*/  IMAD.WIDE R10, R15.reuse, 0x2, R2 ;  /* 0x000000020f0a7825 */ /* 0x041fe200078e0202 */
[----:B------:R-:W-:-:S03]  /*0260*/  IADD3 R15, PT, PT, R15, 0x80, RZ ;  /* 0x000000800f0f7810 */ /* 0x000fc60007ffe0ff */
[----:B------:R-:W-:Y:S02]  /*0270*/  VIADD R12, R12, 0x1 ;  /* 0x000000010c0c7836 */ /* 0x000fe40000000000 */
[----:B------:R-:W-:Y:S01]  /*0280*/  VIADD R13, R13, 0x80 ;  /* 0x000000800d0d7836 */ /* 0x000fe20000000000 */
[----:B--2---:R2:W-:Y:S02]  /*0290*/  @!P1 STG.E.U16 desc[UR4][R10.64], R9 ;  /* 0x000000090a009986 */ /* 0x0045e4000c101504 */
[----:B------:R-:W-:-:S13]  /*02a0*/  ISETP.NE.AND P1, PT, R12, RZ, PT ;  /* 0x000000ff0c00720c */ /* 0x000fda0003f25270 */
[----:B--2---:R-:W-:Y:S05]  /*02b0*/  @P1 BRA `(.L_x_2) ;  /* 0xfffffffc00d81947 */ /* 0x004fea000383ffff */
.L_x_1:
[----:B------:R-:W-:Y:S05]  /*02c0*/  BSYNC.RECONVERGENT B0 ;  /* 0x0000000000007941 */ /* 0x000fea0003800200 */
.L_x_0:
[----:B------:R-:W-:Y:S05]  /*02d0*/  @!P0 EXIT ;  /* 0x000000000000894d */ /* 0x000fea0003800000 */
[----:B------:R-:W0:Y:S01]  /*02e0*/  LDC R8, c[0x0][0x398] ;  /* 0x0000e600ff087b82 */ /* 0x000e220000000800 */
[----:B------:R-:W1:Y:S01]  /*02f0*/  LDCU UR8, c[0x0][0x3a0] ;  /* 0x00007400ff0877ac */ /* 0x000e620008000800 */
[----:B------:R-:W-:Y:S02]  /*0300*/  VIADD R9, R7, 0x100 ;  /* 0x0000010007097836 */ /* 0x000fe40000000000 */
[--C-:B------:R-:W-:Y:S01]  /*0310*/  IMAD.IADD R13, R0, 0x1, R7.reuse ;  /* 0x00000001000d7824 */ /* 0x100fe200078e0207 */
[----:B------:R-:W2:Y:S03]  /*0320*/  LDCU UR9, c[0x0][0x3a0] ;  /* 0x00007400ff0977ac */ /* 0x000ea60008000800 */
[----:B------:R-:W3:Y:S01]  /*0330*/  LDC.64 R2, c[0x0][0x390] ;  /* 0x0000e400ff027b82 */ /* 0x000ee20000000a00 */
[----:B------:R-:W4:Y:S01]  /*0340*/  LDCU.64 UR6, c[0x0][0x380] ;  /* 0x00007000ff0677ac */ /* 0x000f220008000a00 */
[----:B-1----:R-:W-:-:S07]  /*0350*/  IMAD R15, R6, UR8, R7 ;  /* 0x00000008060f7c24 */ /* 0x002fce000f8e0207 */
.L_x_7:
[----:B0-----:R-:W-:-:S13]  /*0360*/  ISETP.GE.AND P0, PT, R15, R8, PT ;  /* 0x000000080f00720c */ /* 0x001fda0003f06270 */
[----:B------:R-:W0:Y:S02]  /*0370*/  @!P0 LDC.64 R10, c[0x0][0x380] ;  /* 0x0000e000ff0a8b82 */ /* 0x000e240000000a00 */
[----:B0-----:R-:W-:-:S06]  /*0380*/  @!P0 IMAD.WIDE R10, R13, 0x2, R10 ;  /* 0x000000020d0a8825 */ /* 0x001fcc00078e020a */
[----:B------:R-:W5:Y:S01]  /*0390*/  @!P0 LDG.E.U16 R11, desc[UR4][R10.64] ;  /* 0x000000040a0b8981 */ /* 0x000f62000c1e1500 */
[----:B------:R-:W-:Y:S01]  /*03a0*/  IADD3 R7, PT, PT, R9, -0x100, RZ ;  /* 0xffffff0009077810 */ /* 0x000fe20007ffe0ff */
[C---:B---3--:R-:W-:Y:S01]  /*03b0*/  IMAD.WIDE R4, R15.reuse, 0x2, R2 ;  /* 0x000000020f047825 */ /* 0x048fe200078e0202 */
[----:B------:R-:W-:Y:S02]  /*03c0*/  BSSY.RECONVERGENT B0, `(.L_x_3) ;  /* 0x000000e000007945 */ /* 0x000fe40003800200 */
[----:B------:R-:W-:Y:S01]  /*03d0*/  SHF.R.S32.HI R19, RZ, 0x1f, R7 ;  /* 0x0000001fff137819 */ /* 0x000fe20000011407 */
[C---:B------:R-:W-:Y:S01]  /*03e0*/  VIADD R17, R15.reuse, 0x100 ;  /* 0x000001000f117836 */ /* 0x040fe20000000000 */
[----:B------:R-:W-:Y:S01]  /*03f0*/  IADD3 R12, P1, PT, R0, R7, RZ ;  /* 0x00000007000c7210 */ /* 0x000fe20007f3e0ff */
[----:B------:R-:W-:-:S03]  /*0400*/  VIADD R7, R15, 0x80 ;  /* 0x000000800f077836 */ /* 0x000fc60000000000 */
[----:B------:R-:W-:Y:S02]  /*0410*/  LEA.HI.X.SX32 R19, R0, R19, 0x1, P1 ;  /* 0x0000001300137211 */ /* 0x000fe400008f0eff */
[C---:B----4-:R-:W-:Y:S02]  /*0420*/  LEA R6, P2, R12.reuse, UR6, 0x1 ;  /* 0x000000060c067c11 */ /* 0x050fe4000f8408ff */
[-C--:B------:R-:W-:Y:S01]  /*0430*/  ISETP.GE.AND P1, PT, R17, R8.reuse, PT ;  /* 0x000000081100720c */ /* 0x080fe20003f26270 */
[----:B-----5:R0:W-:Y:S01]  /*0440*/  @!P0 STG.E.U16 desc[UR4][R4.64], R11 ;  /* 0x0000000b04008986 */ /* 0x0201e2000c101504 */
[----:B------:R-:W-:Y:S02]  /*0450*/  ISETP.GE.AND P0, PT, R7, R8, PT ;  /* 0x000000080700720c */ /* 0x000fe40003f06270 */
[----:B------:R-:W-:-:S11]  /*0460*/  LEA.HI.X R7, R12, UR7, R19, 0x1, P2 ;  /* 0x000000070c077c11 */ /* 0x000fd600090f0c13 */
[----:B0-----:R-:W-:Y:S05]  /*0470*/  @P0 BRA `(.L_x_4) ;  /* 0x0000000000080947 */ /* 0x001fea0003800000 */
[----:B------:R-:W3:Y:S04]  /*0480*/  LDG.E.U16 R11, desc[UR4][R6.64+0x100] ;  /* 0x00010004060b7981 */ /* 0x000ee8000c1e1500 */
[----:B---3--:R0:W-:Y:S02]  /*0490*/  STG.E.U16 desc[UR4][R4.64+0x100], R11 ;  /* 0x0001000b04007986 */ /* 0x0081e4000c101504 */
.L_x_4:
[----:B--2---:R-:W-:Y:S05]  /*04a0*/  BSYNC.RECONVERGENT B0 ;  /* 0x0000000000007941 */ /* 0x004fea0003800200 */
.L_x_3:
[----:B------:R-:W-:Y:S04]  /*04b0*/  BSSY.RECONVERGENT B0, `(.L_x_5) ;  /* 0x0000004000007945 */ /* 0x000fe80003800200 */
[----:B------:R-:W-:Y:S05]  /*04c0*/  @P1 BRA `(.L_x_6) ;  /* 0x0000000000081947 */ /* 0x000fea0003800000 */
[----:B0-----:R-:W2:Y:S04]  /*04d0*/  LDG.E.U16 R11, desc[UR4][R6.64+0x200] ;  /* 0x00020004060b7981 */ /* 0x001ea8000c1e1500 */
[----:B--2---:R1:W-:Y:S02]  /*04e0*/  STG.E.U16 desc[UR4][R4.64+0x200], R11 ;  /* 0x0002000b04007986 */ /* 0x0043e4000c101504 */
.L_x_6:
[----:B------:R-:W-:Y:S05]  /*04f0*/  BSYNC.RECONVERGENT B0 ;  /* 0x0000000000007941 */ /* 0x000fea0003800200 */
.L_x_5:
[----:B01----:R-:W-:-:S04]  /*0500*/  IADD3 R11, PT, PT, R15, 0x180, RZ ;  /* 0x000001800f0b7810 */ /* 0x003fc80007ffe0ff */
[----:B------:R-:W-:-:S13]  /*0510*/  ISETP.GE.AND P0, PT, R11, R8, PT ;  /* 0x000000080b00720c */ /* 0x000fda0003f06270 */
[----:B------:R-:W2:Y:S01]  /*0520*/  @!P0 LDG.E.U16 R7, desc[UR4][R6.64+0x300] ;  /* 0x0003000406078981 */ /* 0x000ea2000c1e1500 */
[----:B------:R-:W-:Y:S01]  /*0530*/  VIADD R10, R9, 0x100 ;  /* 0x00000100090a7836 */ /* 0x000fe20000000000 */
[----:B------:R-:W-:Y:S01]  /*0540*/  IADD3 R13, PT, PT, R13, 0x200, RZ ;  /* 0x000002000d0d7810 */ /* 0x000fe20007ffe0ff */
[----:B------:R-:W-:Y:S02]  /*0550*/  VIADD R9, R9, 0x200 ;  /* 0x0000020009097836 */ /* 0x000fe40000000000 */
[----:B------:R-:W-:Y:S01]  /*0560*/  VIADD R15, R15, 0x200 ;  /* 0x000002000f0f7836 */ /* 0x000fe20000000000 */
[----:B--2---:R1:W-:Y:S01]  /*0570*/  @!P0 STG.E.U16 desc[UR4][R4.64+0x300], R7 ;  /* 0x0003000704008986 */ /* 0x0043e2000c101504 */
[----:B------:R-:W-:-:S13]  /*0580*/  ISETP.GE.AND P0, PT, R10, UR9, PT ;  /* 0x000000090a007c0c */ /* 0x000fda000bf06270 */
[----:B-1----:R-:W-:Y:S05]  /*0590*/  @!P0 BRA `(.L_x_7) ;  /* 0xfffffffc00708947 */ /* 0x002fea000383ffff */
[----:B------:R-:W-:Y:S05]  /*05a0*/  EXIT ;  /* 0x000000000000794d */ /* 0x000fea0003800000 */
.L_x_8:
[----:B------:R-:W-:-:S00]  /*05b0*/  BRA `(.L_x_8) ;  /* 0xfffffffc00fc7947 */ /* 0x000fc0000383ffff */
[----:B------:R-:W-:-:S00]  /*05c0*/  NOP ;  /* 0x0000000000007918 */ /* 0x000fc00000000000 */
        /* <DEDUP_REMOVED lines=11> */
.L_x_18:


//--------------------- .text._Z6gatherIfEvPKT_PKxPS0_iii --------------------------
	.section	.text._Z6gatherIfEvPKT_PKxPS0_iii,"ax",@progbits
	.align	128
        .global         _Z6gatherIfEvPKT_PKxPS0_iii
        .type           _Z6gatherIfEvPKT_PKxPS0_iii,@function
        .size           _Z6gatherIfEvPKT_PKxPS0_iii,(.L_x_19 - _Z6gatherIfEvPKT_PKxPS0_iii)
        .other          _Z6gatherIfEvPKT_PKxPS0_iii,@"STO_CUDA_ENTRY STV_DEFAULT"
_Z6gatherIfEvPKT_PKxPS0_iii:
.text._Z6gatherIfEvPKT_PKxPS0_iii:
        /* <DEDUP_REMOVED lines=34> */
.L_x_11:
[----:B------:R-:W-:Y:S01]  /*0220*/  ISETP.GE.AND P1, PT, R15, UR6, PT ;  /* 0x000000060f007c0c */ /* 0x000fe2000bf26270 */
[----:B-1----:R-:W-:-:S12]  /*0230*/  IMAD.WIDE R8, R13, 0x4, R4 ;  /* 0x000000040d087825 */ /* 0x002fd800078e0204 */
[----:B------:R-:W2:Y:S01]  /*0240*/  @!P1 LDG.E R9, desc[UR4][R8.64] ;  /* 0x0000000408099981 */ /* 0x000ea2000c1e1900 */
[C---:B0-----:R-:W-:Y:S01]  /*0250*/  IMAD.WIDE R10, R15.reuse, 0x4, R2 ;  /* 0x000000040f0a7825 */ /* 0x041fe200078e0202 */
[----:B------:R-:W-:-:S03]  /*0260*/  IADD3 R15, PT, PT, R15, 0x80, RZ ;  /* 0x000000800f0f7810 */ /* 0x000fc60007ffe0ff */
[----:B------:R-:W-:Y:S02]  /*0270*/  VIADD R12, R12, 0x1 ;  /* 0x000000010c0c7836 */ /* 0x000fe40000000000 */
[----:B------:R-:W-:Y:S01]  /*0280*/  VIADD R13, R13, 0x80 ;  /* 0x000000800d0d7836 */ /* 0x000fe20000000000 */
[----:B--2---:R2:W-:Y:S02]  /*0290*/  @!P1 STG.E desc[UR4][R10.64], R9 ;  /* 0x000000090a009986 */ /* 0x0045e4000c101904 */
[----:B------:R-:W-:-:S13]  /*02a0*/  ISETP.NE.AND P1, PT, R12, RZ, PT ;  /* 0x000000ff0c00720c */ /* 0x000fda0003f25270 */
[----:B--2---:R-:W-:Y:S05]  /*02b0*/  @P1 BRA `(.L_x_11) ;  /* 0xfffffffc00d81947 */ /* 0x004fea000383ffff */
.L_x_10:
[----:B------:R-:W-:Y:S05]  /*02c0*/  BSYNC.RECONVERGENT B0 ;  /* 0x0000000000007941 */ /* 0x000fea0003800200 */
.L_x_9:
        /* <DEDUP_REMOVED lines=9> */
.L_x_16:
[----:B0-----:R-:W-:-:S13]  /*0360*/  ISETP.GE.AND P0, PT, R15, R8, PT ;  /* 0x000000080f00720c */ /* 0x001fda0003f06270 */
[----:B------:R-:W0:Y:S02]  /*0370*/  @!P0 LDC.64 R10, c[0x0][0x380] ;  /* 0x0000e000ff0a8b82 */ /* 0x000e240000000a00 */
[----:B0-----:R-:W-:-:S06]  /*0380*/  @!P0 IMAD.WIDE R10, R13, 0x4, R10 ;  /* 0x000000040d0a8825 */ /* 0x001fcc00078e020a */
[----:B------:R-:W5:Y:S01]  /*0390*/  @!P0 LDG.E R11, desc[UR4][R10.64] ;  /* 0x000000040a0b8981 */ /* 0x000f62000c1e1900 */
        /* <DEDUP_REMOVED lines=10> */
[----:B-----5:R0:W-:Y:S01]  /*0440*/  @!P0 STG.E desc[UR4][R4.64], R11 ;  /* 0x0000000b04008986 */ /* 0x0201e2000c101904 */
[----:B------:R-:W-:Y:S02]  /*0450*/  ISETP.GE.AND P0, PT, R7, R8, PT ;  /* 0x000000080700720c */ /* 0x000fe40003f06270 */
[----:B------:R-:W-:-:S11]  /*0460*/  LEA.HI.X R7, R12, UR7, R19, 0x2, P2 ;  /* 0x000000070c077c11 */ /* 0x000fd600090f1413 */
[----:B0-----:R-:W-:Y:S05]  /*0470*/  @P0 BRA `(.L_x_13) ;  /* 0x0000000000080947 */ /* 0x001fea0003800000 */
[----:B------:R-:W3:Y:S04]  /*0480*/  LDG.E R11, desc[UR4][R6.64+0x200] ;  /* 0x00020004060b7981 */ /* 0x000ee8000c1e1900 */
[----:B---3--:R0:W-:Y:S02]  /*0490*/  STG.E desc[UR4][R4.64+0x200], R11 ;  /* 0x0002000b04007986 */ /* 0x0081e4000c101904 */
.L_x_13:
[----:B--2---:R-:W-:Y:S05]  /*04a0*/  BSYNC.RECONVERGENT B0 ;  /* 0x0000000000007941 */ /* 0x004fea0003800200 */
.L_x_12:
[----:B------:R-:W-:Y:S04]  /*04b0*/  BSSY.RECONVERGENT B0, `(.L_x_14) ;  /* 0x0000004000007945 */ /* 0x000fe80003800200 */
[----:B------:R-:W-:Y:S05]  /*04c0*/  @P1 BRA `(.L_x_15) ;  /* 0x0000000000081947 */ /* 0x000fea0003800000 */
[----:B0-----:R-:W2:Y:S04]  /*04d0*/  LDG.E R11, desc[UR4][R6.64+0x400] ;  /* 0x00040004060b7981 */ /* 0x001ea8000c1e1900 */
[----:B--2---:R1:W-:Y:S02]  /*04e0*/  STG.E desc[UR4][R4.64+0x400], R11 ;  /* 0x0004000b04007986 */ /* 0x0043e4000c101904 */
.L_x_15:
[----:B------:R-:W-:Y:S05]  /*04f0*/  BSYNC.RECONVERGENT B0 ;  /* 0x0000000000007941 */ /* 0x000fea0003800200 */
.L_x_14:
[----:B01----:R-:W-:-:S04]  /*0500*/  IADD3 R11, PT, PT, R15, 0x180, RZ ;  /* 0x000001800f0b7810 */ /* 0x003fc80007ffe0ff */
[----:B------:R-:W-:-:S13]  /*0510*/  ISETP.GE.AND P0, PT, R11, R8, PT ;  /* 0x000000080b00720c */ /* 0x000fda0003f06270 */
[----:B------:R-:W2:Y:S01]  /*0520*/  @!P0 LDG.E R7, desc[UR4][R6.64+0x600] ;  /* 0x0006000406078981 */ /* 0x000ea2000c1e1900 */
[----:B------:R-:W-:Y:S01]  /*0530*/  VIADD R10, R9, 0x100 ;  /* 0x00000100090a7836 */ /* 0x000fe20000000000 */
[----:B------:R-:W-:Y:S01]  /*0540*/  IADD3 R13, PT, PT, R13, 0x200, RZ ;  /* 0x000002000d0d7810 */ /* 0x000fe20007ffe0ff */
[----:B------:R-:W-:Y:S02]  /*0550*/  VIADD R9, R9, 0x200 ;  /* 0x0000020009097836 */ /* 0x000fe40000000000 */
[----:B------:R-:W-:Y:S01]  /*0560*/  VIADD R15, R15, 0x200 ;  /* 0x000002000f0f7836 */ /* 0x000fe20000000000 */
[----:B--2---:R1:W-:Y:S01]  /*0570*/  @!P0 STG.E desc[UR4][R4.64+0x600], R7 ;  /* 0x0006000704008986 */ /* 0x0043e2000c101904 */
[----:B------:R-:W-:-:S13]  /*0580*/  ISETP.GE.AND P0, PT, R10, UR9, PT ;  /* 0x000000090a007c0c */ /* 0x000fda000bf06270 */
[----:B-1----:R-:W-:Y:S05]  /*0590*/  @!P0 BRA `(.L_x_16) ;  /* 0xfffffffc00708947 */ /* 0x002fea000383ffff */
[----:B------:R-:W-:Y:S05]  /*05a0*/  EXIT ;  /* 0x000000000000794d */ /* 0x000fea0003800000 */
.L_x_17:
        /* <DEDUP_REMOVED lines=13> */
.L_x_19:


//--------------------- .nv.shared.reserved.0     --------------------------
	.section	.nv.shared.reserved.0,"aw",@nobits
	.weak		__nv_reservedSMEM_offset_0_alias
	.size		__nv_reservedSMEM_offset_0_alias, 0, 64
	.other		__nv_reservedSMEM_offset_0_alias,@"STO_CUDA_RESERVED_SHARED STV_DEFAULT"
__nv_reservedSMEM_offset_0_alias:
	.zero		0
	.zero		64


//--------------------- .nv.constant0._Z6gatherI6__halfEvPKT_PKxPS1_iii --------------------------
	.section	.nv.constant0._Z6gatherI6__halfEvPKT_PKxPS1_iii,"a",@progbits
	.sectionflags	@""
	.align	4
.nv.constant0._Z6gatherI6__halfEvPKT_PKxPS1_iii:
	.zero		932


//--------------------- .nv.constant0._Z6gatherIfEvPKT_PKxPS0_iii --------------------------
	.section	.nv.constant0._Z6gatherIfEvPKT_PKxPS0_iii,"a",@progbits
	.sectionflags	@""
	.align	4
.nv.constant0._Z6gatherIfEvPKT_PKxPS0_iii:
	.zero		932


//--------------------- SYMBOLS --------------------------

	.type		.nv.reservedSmem.offset0,@object
	.size		.nv.reservedSmem.offset0,0x4
